	.headerflags	@"EF_CUDA_TEXMODE_UNIFIED EF_CUDA_64BIT_ADDRESS EF_CUDA_ACCELERATORS EF_CUDA_SM90 EF_CUDA_VIRTUAL_SM(EF_CUDA_SM90)"
	.elftype	@"ET_EXEC"


//--------------------- .nv.info                  --------------------------
	.section	.nv.info,"",@"SHT_CUDA_INFO"
	.align	4


	//----- nvinfo : EIATTR_REGCOUNT
	.align		4
        /*0000*/ 	.byte	0x04, 0x2f
        /*0002*/ 	.short	(.L_3 - .L_2)
	.align		4
.L_2:
        /*0004*/ 	.word	index@(triton_poi_fused__native_batch_norm_legit_no_training_add_relu_21)
        /*0008*/ 	.word	0x00000026


	//----- nvinfo : EIATTR_MIN_STACK_SIZE
	.align		4
.L_3:
        /*000c*/ 	.byte	0x04, 0x12
        /*000e*/ 	.short	(.L_5 - .L_4)
	.align		4
.L_4:
        /*0010*/ 	.word	index@(triton_poi_fused__native_batch_norm_legit_no_training_add_relu_21)
        /*0014*/ 	.word	0x00000000


	//----- nvinfo : EIATTR_FRAME_SIZE
	.align		4
.L_5:
        /*0018*/ 	.byte	0x04, 0x11
        /*001a*/ 	.short	(.L_7 - .L_6)
	.align		4
.L_6:
        /*001c*/ 	.word	index@(triton_poi_fused__native_batch_norm_legit_no_training_add_relu_21)
        /*0020*/ 	.word	0x00000000


	//----- nvinfo : EIATTR_MIN_STACK_SIZE
	.align		4
.L_7:
        /*0024*/ 	.byte	0x04, 0x12
        /*0026*/ 	.short	(.L_9 - .L_8)
	.align		4
.L_8:
        /*0028*/ 	.word	index@(triton_poi_fused__native_batch_norm_legit_no_training_add_relu_21)
        /*002c*/ 	.word	0x00000000
.L_9:


//--------------------- .nv.info.triton_poi_fused__native_batch_norm_legit_no_training_add_relu_21 --------------------------
	.section	.nv.info.triton_poi_fused__native_batch_norm_legit_no_training_add_relu_21,"",@"SHT_CUDA_INFO"
	.sectionflags	@""
	.align	4


	//----- nvinfo : EIATTR_CUDA_API_VERSION
	.align		4
        /*0000*/ 	.byte	0x04, 0x37
        /*0002*/ 	.short	(.L_11 - .L_10)
.L_10:
        /*0004*/ 	.word	0x0000007c


	//----- nvinfo : EIATTR_KPARAM_INFO
	.align		4
.L_11:
        /*0008*/ 	.byte	0x04, 0x17
        /*000a*/ 	.short	(.L_13 - .L_12)
.L_12:
        /*000c*/ 	.word	0x00000000
        /*0010*/ 	.short	0x0008
        /*0012*/ 	.short	0x003c
        /*0014*/ 	.byte	0x00, 0xf0, 0x11, 0x00


	//----- nvinfo : EIATTR_KPARAM_INFO
	.align		4
.L_13:
        /*0018*/ 	.byte	0x04, 0x17
        /*001a*/ 	.short	(.L_15 - .L_14)
.L_14:
        /*001c*/ 	.word	0x00000000
        /*0020*/ 	.short	0x0007
        /*0022*/ 	.short	0x0038
        /*0024*/ 	.byte	0x00, 0xf0, 0x11, 0x00


	//----- nvinfo : EIATTR_KPARAM_INFO
	.align		4
.L_15:
        /*0028*/ 	.byte	0x04, 0x17
        /*002a*/ 	.short	(.L_17 - .L_16)
.L_16:
        /*002c*/ 	.word	0x00000000
        /*0030*/ 	.short	0x0006
        /*0032*/ 	.short	0x0030
        /*0034*/ 	.byte	0x00, 0xf4, 0x21, 0x00


	//----- nvinfo : EIATTR_KPARAM_INFO
	.align		4
.L_17:
        /*0038*/ 	.byte	0x04, 0x17
        /*003a*/ 	.short	(.L_19 - .L_18)
.L_18:
        /*003c*/ 	.word	0x00000000
        /*0040*/ 	.short	0x0005
        /*0042*/ 	.short	0x0028
        /*0044*/ 	.byte	0x00, 0xf4, 0x21, 0x00


	//----- nvinfo : EIATTR_KPARAM_INFO
	.align		4
.L_19:
        /*0048*/ 	.byte	0x04, 0x17
        /*004a*/ 	.short	(.L_21 - .L_20)
.L_20:
        /*004c*/ 	.word	0x00000000
        /*0050*/ 	.short	0x0004
        /*0052*/ 	.short	0x0020
        /*0054*/ 	.byte	0x00, 0xf4, 0x21, 0x00


	//----- nvinfo : EIATTR_KPARAM_INFO
	.align		4
.L_21:
        /*0058*/ 	.byte	0x04, 0x17
        /*005a*/ 	.short	(.L_23 - .L_22)
.L_22:
        /*005c*/ 	.word	0x00000000
        /*0060*/ 	.short	0x0003
        /*0062*/ 	.short	0x0018
        /*0064*/ 	.byte	0x00, 0xf4, 0x21, 0x00


	//----- nvinfo : EIATTR_KPARAM_INFO
	.align		4
.L_23:
        /*0068*/ 	.byte	0x04, 0x17
        /*006a*/ 	.short	(.L_25 - .L_24)
.L_24:
        /*006c*/ 	.word	0x00000000
        /*0070*/ 	.short	0x0002
        /*0072*/ 	.short	0x0010
        /*0074*/ 	.byte	0x00, 0xf4, 0x21, 0x00


	//----- nvinfo : EIATTR_KPARAM_INFO
	.align		4
.L_25:
        /*0078*/ 	.byte	0x04, 0x17
        /*007a*/ 	.short	(.L_27 - .L_26)
.L_26:
        /*007c*/ 	.word	0x00000000
        /*0080*/ 	.short	0x0001
        /*0082*/ 	.short	0x0008
        /*0084*/ 	.byte	0x00, 0xf4, 0x21, 0x00


	//----- nvinfo : EIATTR_KPARAM_INFO
	.align		4
.L_27:
        /*0088*/ 	.byte	0x04, 0x17
        /*008a*/ 	.short	(.L_29 - .L_28)
.L_28:
        /*008c*/ 	.word	0x00000000
        /*0090*/ 	.short	0x0000
        /*0092*/ 	.short	0x0000
        /*0094*/ 	.byte	0x00, 0xf4, 0x21, 0x00


	//----- nvinfo : EIATTR_SPARSE_MMA_MASK
	.align		4
.L_29:
        /*0098*/ 	.byte	0x03, 0x50
        /*009a*/ 	.short	0x0000


	//----- nvinfo : EIATTR_MAXREG_COUNT
	.align		4
        /*009c*/ 	.byte	0x03, 0x1b
        /*009e*/ 	.short	0x00ff


	//----- nvinfo : EIATTR_EXIT_INSTR_OFFSETS
	.align		4
        /*00a0*/ 	.byte	0x04, 0x1c
        /*00a2*/ 	.short	(.L_31 - .L_30)


	//   ....[0]....
.L_30:
        /*00a4*/ 	.word	0x00000ca0


	//   ....[1]....
        /*00a8*/ 	.word	0x00000cf0


	//----- nvinfo : EIATTR_REQNTID
	.align		4
.L_31:
        /*00ac*/ 	.byte	0x04, 0x10
        /*00ae*/ 	.short	(.L_33 - .L_32)
.L_32:
        /*00b0*/ 	.word	0x00000080
        /*00b4*/ 	.word	0x00000001
        /*00b8*/ 	.word	0x00000001


	//----- nvinfo : EIATTR_CBANK_PARAM_SIZE
	.align		4
.L_33:
        /*00bc*/ 	.byte	0x03, 0x19
        /*00be*/ 	.short	0x0040


	//----- nvinfo : EIATTR_PARAM_CBANK
	.align		4
        /*00c0*/ 	.byte	0x04, 0x0a
        /*00c2*/ 	.short	(.L_35 - .L_34)
	.align		4
.L_34:
        /*00c4*/ 	.word	index@(.nv.constant0.triton_poi_fused__native_batch_norm_legit_no_training_add_relu_21)
        /*00c8*/ 	.short	0x0210
        /*00ca*/ 	.short	0x0040


	//----- nvinfo : EIATTR_SW_WAR
	.align		4
.L_35:
        /*00cc*/ 	.byte	0x04, 0x36
        /*00ce*/ 	.short	(.L_37 - .L_36)
.L_36:
        /*00d0*/ 	.word	0x00000008
.L_37:


//--------------------- .nv.callgraph             --------------------------
	.section	.nv.callgraph,"",@"SHT_CUDA_CALLGRAPH"
	.align	4
	.sectionentsize	8
	.align		4
        /*0000*/ 	.word	0x00000000
	.align		4
        /*0004*/ 	.word	0xffffffff
	.align		4
        /*0008*/ 	.word	0x00000000
	.align		4
        /*000c*/ 	.word	0xfffffffe
	.align		4
        /*0010*/ 	.word	0x00000000
	.align		4
        /*0014*/ 	.word	0xfffffffd
	.align		4
        /*0018*/ 	.word	0x00000000
	.align		4
        /*001c*/ 	.word	0xfffffffc


//--------------------- .nv.constant4             --------------------------
	.section	.nv.constant4,"a",@progbits
	.align	8
	.align		8
.nv.constant4:
        /*0000*/ 	.dword	_$_str
	.align		8
        /*0008*/ 	.dword	_$_str_$_2


//--------------------- .text.triton_poi_fused__native_batch_norm_legit_no_training_add_relu_21 --------------------------
	.section	.text.triton_poi_fused__native_batch_norm_legit_no_training_add_relu_21,"ax",@progbits
	.sectionflags	@"SHF_BARRIERS=1"
	.align	128
        .global         triton_poi_fused__native_batch_norm_legit_no_training_add_relu_21
        .type           triton_poi_fused__native_batch_norm_legit_no_training_add_relu_21,@function
        .size           triton_poi_fused__native_batch_norm_legit_no_training_add_relu_21,(.L_x_1 - triton_poi_fused__native_batch_norm_legit_no_training_add_relu_21)
        .other          triton_poi_fused__native_batch_norm_legit_no_training_add_relu_21,@"STO_CUDA_ENTRY STV_DEFAULT"
triton_poi_fused__native_batch_norm_legit_no_training_add_relu_21:
.text.triton_poi_fused__native_batch_norm_legit_no_training_add_relu_21:
[----:B------:R-:W0:Y:S01]  /*0000*/  LDC R1, c[0x0][0x28] ;  /* 0x00000a00ff017b82 */ /* 0x000e220000000800 */
[----:B------:R-:W1:Y:S07]  /*0010*/  S2R R0, SR_CTAID.X ;  /* 0x0000000000007919 */ /* 0x000e6e0000002500 */
[----:B------:R-:W2:Y:S01]  /*0020*/  LDC.64 R14, c[0x0][0x210] ;  /* 0x00008400ff0e7b82 */ /* 0x000ea20000000a00 */
[----:B------:R-:W-:Y:S02]  /*0030*/  CS2R R28, SRZ ;  /* 0x00000000001c7805 */ /* 0x000fe4000001ff00 */
[----:B------:R-:W-:Y:S01]  /*0040*/  CS2R R30, SRZ ;  /* 0x00000000001e7805 */ /* 0x000fe2000001ff00 */
[----:B------:R-:W3:Y:S01]  /*0050*/  S2R R4, SR_TID.X ;  /* 0x0000000000047919 */ /* 0x000ee20000002100 */
[----:B------:R-:W-:Y:S01]  /*0060*/  ULDC.64 UR6, c[0x0][0x208] ;  /* 0x0000820000067ab9 */ /* 0x000fe20000000a00 */
[----:B------:R-:W4:Y:S02]  /*0070*/  S2R R2, SR_CTAID.Y ;  /* 0x0000000000027919 */ /* 0x000f240000002600 */
[----:B------:R-:W5:Y:S08]  /*0080*/  LDC.64 R12, c[0x0][0x218] ;  /* 0x00008600ff0c7b82 */ /* 0x000f700000000a00 */
[----:B------:R-:W5:Y:S01]  /*0090*/  LDC.64 R18, c[0x0][0x220] ;  /* 0x00008800ff127b82 */ /* 0x000f620000000a00 */
[----:B-1----:R-:W-:-:S02]  /*00a0*/  IMAD.SHL.U32 R0, R0, 0x20, RZ ;  /* 0x0000002000007824 */ /* 0x002fc400078e00ff */
[----:B---3--:R-:W-:Y:S01]  /*00b0*/  IMAD.SHL.U32 R3, R4, 0x4, RZ ;  /* 0x0000000404037824 */ /* 0x008fe200078e00ff */
[----:B------:R-:W-:Y:S01]  /*00c0*/  SHF.R.U32.HI R33, RZ, 0x3, R4 ;  /* 0x00000003ff217819 */ /* 0x000fe20000011604 */
[----:B----4-:R-:W-:-:S03]  /*00d0*/  IMAD.SHL.U32 R2, R2, 0x20, RZ ;  /* 0x0000002002027824 */ /* 0x010fc600078e00ff */
[----:B------:R-:W-:Y:S02]  /*00e0*/  LOP3.LUT R16, R0, 0x1c, R3, 0xf8, !PT ;  /* 0x0000001c00107812 */ /* 0x000fe400078ef803 */
[----:B------:R-:W-:Y:S02]  /*00f0*/  SGXT.U32 R33, R33, 0x4 ;  /* 0x000000042121781a */ /* 0x000fe40000000000 */
[----:B------:R-:W-:Y:S02]  /*0100*/  ISETP.GE.AND P2, PT, R16, 0x400, PT ;  /* 0x000004001000780c */ /* 0x000fe40003f46270 */
[----:B------:R-:W-:Y:S02]  /*0110*/  LOP3.LUT R25, R2, R33, RZ, 0xfc, !PT ;  /* 0x0000002102197212 */ /* 0x000fe400078efcff */
[----:B------:R-:W-:Y:S02]  /*0120*/  LOP3.LUT R9, R2, 0x10, R33, 0xfe, !PT ;  /* 0x0000001002097812 */ /* 0x000fe400078efe21 */
[C---:B------:R-:W-:Y:S01]  /*0130*/  ISETP.LT.AND P1, PT, R25.reuse, 0x40, !P2 ;  /* 0x000000401900780c */ /* 0x040fe20005721270 */
[----:B------:R-:W-:-:S02]  /*0140*/  IMAD R25, R25, 0x400, R16 ;  /* 0x0000040019197824 */ /* 0x000fc400078e0210 */
[----:B------:R-:W-:Y:S02]  /*0150*/  IMAD R24, R9, 0x400, R16 ;  /* 0x0000040009187824 */ /* 0x000fe400078e0210 */
[----:B--2---:R-:W-:-:S04]  /*0160*/  IMAD.WIDE R22, R25, 0x4, R14 ;  /* 0x0000000419167825 */ /* 0x004fc800078e020e */
[----:B-----5:R-:W-:Y:S01]  /*0170*/  IMAD.WIDE R20, R16, 0x4, R12 ;  /* 0x0000000410147825 */ /* 0x020fe200078e020c */
[----:B------:R-:W-:-:S03]  /*0180*/  CS2R R12, SRZ ;  /* 0x00000000000c7805 */ /* 0x000fc6000001ff00 */
[----:B------:R1:W2:Y:S01]  /*0190*/  @P1 LDG.E.EL.128 R28, desc[UR6][R22.64] ;  /* 0x00000006161c1981 */ /* 0x0002a2000c2e1d00 */
[----:B0-----:R-:W-:Y:S01]  /*01a0*/  IMAD.WIDE R18, R16, 0x4, R18 ;  /* 0x0000000410127825 */ /* 0x001fe200078e0212 */
[----:B------:R-:W-:Y:S02]  /*01b0*/  ISETP.LT.AND P0, PT, R9, 0x40, !P2 ;  /* 0x000000400900780c */ /* 0x000fe40005701270 */
[----:B------:R-:W-:Y:S02]  /*01c0*/  CS2R R4, SRZ ;  /* 0x0000000000047805 */ /* 0x000fe4000001ff00 */
[----:B------:R-:W-:Y:S02]  /*01d0*/  CS2R R6, SRZ ;  /* 0x0000000000067805 */ /* 0x000fe4000001ff00 */
[----:B------:R-:W-:Y:S02]  /*01e0*/  CS2R R8, SRZ ;  /* 0x0000000000087805 */ /* 0x000fe4000001ff00 */
[----:B------:R-:W-:Y:S01]  /*01f0*/  CS2R R10, SRZ ;  /* 0x00000000000a7805 */ /* 0x000fe2000001ff00 */
[----:B-1----:R-:W-:Y:S01]  /*0200*/  IMAD.WIDE R22, R24, 0x4, R14 ;  /* 0x0000000418167825 */ /* 0x002fe200078e020e */
[----:B------:R-:W-:-:S04]  /*0210*/  CS2R R14, SRZ ;  /* 0x00000000000e7805 */ /* 0x000fc8000001ff00 */
[----:B------:R-:W3:Y:S04]  /*0220*/  @!P2 LDG.E.EL.128 R8, desc[UR6][R20.64] ;  /* 0x000000061408a981 */ /* 0x000ee8000c2e1d00 */
[----:B------:R0:W3:Y:S04]  /*0230*/  @P0 LDG.E.EL.128 R4, desc[UR6][R22.64] ;  /* 0x0000000616040981 */ /* 0x0000e8000c2e1d00 */
[----:B------:R-:W4:Y:S02]  /*0240*/  @!P2 LDG.E.EL.128 R12, desc[UR6][R18.64] ;  /* 0x00000006120ca981 */ /* 0x000f24000c2e1d00 */
[----:B----4-:R-:W-:Y:S01]  /*0250*/  FADD R26, R13, 9.9999997473787516356e-06 ;  /* 0x3727c5ac0d1a7421 */ /* 0x010fe20000000000 */
[----:B------:R-:W-:-:S03]  /*0260*/  FADD R12, R12, 9.9999997473787516356e-06 ;  /* 0x3727c5ac0c0c7421 */ /* 0x000fc60000000000 */
[----:B0-----:R0:W1:Y:S08]  /*0270*/  MUFU.SQRT R23, R26 ;  /* 0x0000001a00177308 */ /* 0x0010700000002000 */
[----:B------:R-:W4:Y:S01]  /*0280*/  MUFU.SQRT R17, R12 ;  /* 0x0000000c00117308 */ /* 0x000f220000002000 */
[----:B------:R-:W-:Y:S01]  /*0290*/  FADD R15, R15, 9.9999997473787516356e-06 ;  /* 0x3727c5ac0f0f7421 */ /* 0x000fe20000000000 */
[----:B------:R-:W-:Y:S01]  /*02a0*/  FADD R14, R14, 9.9999997473787516356e-06 ;  /* 0x3727c5ac0e0e7421 */ /* 0x000fe20000000000 */
[----:B------:R-:W-:Y:S01]  /*02b0*/  IMAD.MOV.U32 R13, RZ, RZ, 0x3e800000 ;  /* 0x3e800000ff0d7424 */ /* 0x000fe200078e00ff */
[----:B0-----:R-:W0:Y:S01]  /*02c0*/  LDC.64 R26, c[0x0][0x230] ;  /* 0x00008c00ff1a7b82 */ /* 0x001e220000000a00 */
[----:B-1----:R-:W-:-:S03]  /*02d0*/  FSETP.GT.AND P3, PT, R23, 8.50705917302346158658e+37, PT ;  /* 0x7e8000001700780b */ /* 0x002fc60003f64000 */
[----:B------:R-:W1:Y:S01]  /*02e0*/  MUFU.SQRT R18, R15 ;  /* 0x0000000f00127308 */ /* 0x000e620000002000 */
[----:B------:R-:W-:Y:S02]  /*02f0*/  FSETP.GEU.AND P4, PT, R23, 1.175494350822287508e-38, PT ;  /* 0x008000001700780b */ /* 0x000fe40003f8e000 */
[----:B----4-:R-:W-:-:S05]  /*0300*/  FSETP.GT.AND P5, PT, R17, 8.50705917302346158658e+37, PT ;  /* 0x7e8000001100780b */ /* 0x010fca0003fa4000 */
[----:B------:R4:W5:Y:S01]  /*0310*/  MUFU.SQRT R21, R14 ;  /* 0x0000000e00157308 */ /* 0x0009620000002000 */
[----:B------:R-:W-:Y:S02]  /*0320*/  FSETP.GEU.AND P6, PT, R17, 1.175494350822287508e-38, PT ;  /* 0x008000001100780b */ /* 0x000fe40003fce000 */
[----:B------:R-:W-:Y:S01]  /*0330*/  FSEL R19, R13, 1, P5 ;  /* 0x3f8000000d137808 */ /* 0x000fe20002800000 */
[----:B------:R-:W-:Y:S01]  /*0340*/  @P3 FMUL R23, R23, 0.25 ;  /* 0x3e80000017173820 */ /* 0x000fe20000400000 */
[----:B----4-:R-:W-:Y:S02]  /*0350*/  FSEL R14, R13, 1, P3 ;  /* 0x3f8000000d0e7808 */ /* 0x010fe40001800000 */
[----:B-1----:R-:W-:Y:S01]  /*0360*/  FSETP.GT.AND P3, PT, R18, 8.50705917302346158658e+37, PT ;  /* 0x7e8000001200780b */ /* 0x002fe20003f64000 */
[----:B------:R-:W-:Y:S01]  /*0370*/  @P5 FMUL R17, R17, 0.25 ;  /* 0x3e80000011115820 */ /* 0x000fe20000400000 */
[----:B------:R-:W-:Y:S01]  /*0380*/  @!P4 FMUL R23, R23, 16777216 ;  /* 0x4b8000001717c820 */ /* 0x000fe20000400000 */
[----:B-----5:R-:W-:Y:S01]  /*0390*/  FSETP.GT.AND P5, PT, R21, 8.50705917302346158658e+37, PT ;  /* 0x7e8000001500780b */ /* 0x020fe20003fa4000 */
[----:B------:R-:W-:-:S03]  /*03a0*/  @!P4 FMUL R14, R14, 16777216 ;  /* 0x4b8000000e0ec820 */ /* 0x000fc60000400000 */
[----:B------:R-:W-:Y:S01]  /*03b0*/  @!P6 FMUL R17, R17, 16777216 ;  /* 0x4b8000001111e820 */ /* 0x000fe20000400000 */
[----:B------:R-:W-:Y:S01]  /*03c0*/  @!P6 FMUL R19, R19, 16777216 ;  /* 0x4b8000001313e820 */ /* 0x000fe20000400000 */
[C---:B------:R-:W-:Y:S02]  /*03d0*/  FSETP.GEU.AND P4, PT, R18.reuse, 1.175494350822287508e-38, PT ;  /* 0x008000001200780b */ /* 0x040fe40003f8e000 */
[C---:B------:R-:W-:Y:S02]  /*03e0*/  FSETP.GEU.AND P6, PT, R21.reuse, 1.175494350822287508e-38, PT ;  /* 0x008000001500780b */ /* 0x040fe40003fce000 */
[----:B------:R-:W-:Y:S01]  /*03f0*/  @P3 FMUL R18, R18, 0.25 ;  /* 0x3e80000012123820 */ /* 0x000fe20000400000 */
[----:B------:R1:W-:Y:S02]  /*0400*/  MUFU.RCP R20, R17 ;  /* 0x0000001100147308 */ /* 0x0003e40000001000 */
[----:B------:R-:W-:Y:S01]  /*0410*/  @P5 FMUL R21, R21, 0.25 ;  /* 0x3e80000015155820 */ /* 0x000fe20000400000 */
[----:B---3--:R-:W-:-:S05]  /*0420*/  FADD R12, -R11, R7 ;  /* 0x000000070b0c7221 */ /* 0x008fca0000000100 */
[----:B------:R-:W-:Y:S02]  /*0430*/  @!P4 FMUL R18, R18, 16777216 ;  /* 0x4b8000001212c820 */ /* 0x000fe40000400000 */
[----:B------:R-:W-:Y:S01]  /*0440*/  @!P6 FMUL R21, R21, 16777216 ;  /* 0x4b8000001515e820 */ /* 0x000fe20000400000 */
[C---:B-1----:R-:W-:Y:S02]  /*0450*/  FADD R17, -R10.reuse, R6 ;  /* 0x000000060a117221 */ /* 0x042fe40000000100 */
[----:B------:R-:W1:Y:S01]  /*0460*/  LDC.64 R6, c[0x0][0x228] ;  /* 0x00008a00ff067b82 */ /* 0x000e620000000a00 */
[----:B--2---:R-:W-:Y:S01]  /*0470*/  FADD R31, -R11, R31 ;  /* 0x0000001f0b1f7221 */ /* 0x004fe20000000100 */
[----:B------:R-:W-:Y:S01]  /*0480*/  MUFU.RCP R18, R18 ;  /* 0x0000001200127308 */ /* 0x000fe20000001000 */
[----:B------:R-:W-:Y:S01]  /*0490*/  FADD R30, -R10, R30 ;  /* 0x0000001e0a1e7221 */ /* 0x000fe20000000100 */
[----:B------:R-:W-:-:S06]  /*04a0*/  FSEL R10, R13, 1, P5 ;  /* 0x3f8000000d0a7808 */ /* 0x000fcc0002800000 */
[----:B------:R-:W2:Y:S01]  /*04b0*/  MUFU.RCP R11, R21 ;  /* 0x00000015000b7308 */ /* 0x000ea20000001000 */
[----:B------:R-:W-:-:S07]  /*04c0*/  FSEL R13, R13, 1, P3 ;  /* 0x3f8000000d0d7808 */ /* 0x000fce0001800000 */
[----:B------:R-:W3:Y:S01]  /*04d0*/  MUFU.RCP R15, R23 ;  /* 0x00000017000f7308 */ /* 0x000ee20000001000 */
[----:B------:R-:W-:Y:S01]  /*04e0*/  @!P6 FMUL R10, R10, 16777216 ;  /* 0x4b8000000a0ae820 */ /* 0x000fe20000400000 */
[----:B------:R-:W-:Y:S01]  /*04f0*/  @!P4 FMUL R13, R13, 16777216 ;  /* 0x4b8000000d0dc820 */ /* 0x000fe20000400000 */
[C---:B------:R-:W-:Y:S01]  /*0500*/  FADD R22, -R9.reuse, R5 ;  /* 0x0000000509167221 */ /* 0x040fe20000000100 */
[----:B------:R-:W-:Y:S01]  /*0510*/  FADD R29, -R9, R29 ;  /* 0x0000001d091d7221 */ /* 0x000fe20000000100 */
[----:B--2---:R-:W-:Y:S01]  /*0520*/  FMUL R9, R11, R10 ;  /* 0x0000000a0b097220 */ /* 0x004fe20000400000 */
[----:B------:R-:W-:Y:S01]  /*0530*/  FMUL R10, R18, R13 ;  /* 0x0000000d120a7220 */ /* 0x000fe20000400000 */
[----:B------:R-:W-:Y:S02]  /*0540*/  FMUL R5, R20, R19 ;  /* 0x0000001314057220 */ /* 0x000fe40000400000 */
[----:B------:R-:W-:Y:S01]  /*0550*/  FMUL R11, R9, R30 ;  /* 0x0000001e090b7220 */ /* 0x000fe20000400000 */
[C---:B------:R-:W-:Y:S01]  /*0560*/  FMUL R30, R10.reuse, R31 ;  /* 0x0000001f0a1e7220 */ /* 0x040fe20000400000 */
[----:B---3--:R-:W-:Y:S01]  /*0570*/  FMUL R15, R15, R14 ;  /* 0x0000000e0f0f7220 */ /* 0x008fe20000400000 */
[----:B------:R-:W-:Y:S01]  /*0580*/  FMUL R9, R9, R17 ;  /* 0x0000001109097220 */ /* 0x000fe20000400000 */
[----:B------:R-:W-:Y:S01]  /*0590*/  FMUL R10, R10, R12 ;  /* 0x0000000c0a0a7220 */ /* 0x000fe20000400000 */
[----:B-1----:R-:W-:-:S04]  /*05a0*/  IMAD.WIDE R34, R16, 0x4, R6 ;  /* 0x0000000410227825 */ /* 0x002fc800078e0206 */
[C---:B------:R-:W-:Y:S01]  /*05b0*/  FMUL R20, R15.reuse, R29 ;  /* 0x0000001d0f147220 */ /* 0x040fe20000400000 */
[----:B------:R-:W-:Y:S01]  /*05c0*/  FMUL R22, R15, R22 ;  /* 0x000000160f167220 */ /* 0x000fe20000400000 */
[----:B------:R-:W-:Y:S01]  /*05d0*/  CS2R R12, SRZ ;  /* 0x00000000000c7805 */ /* 0x000fe2000001ff00 */
[----:B0-----:R-:W-:Y:S01]  /*05e0*/  IMAD.WIDE R26, R16, 0x4, R26 ;  /* 0x00000004101a7825 */ /* 0x001fe200078e021a */
[----:B------:R-:W-:Y:S02]  /*05f0*/  CS2R R14, SRZ ;  /* 0x00000000000e7805 */ /* 0x000fe4000001ff00 */
[----:B------:R-:W-:Y:S02]  /*0600*/  CS2R R16, SRZ ;  /* 0x0000000000107805 */ /* 0x000fe4000001ff00 */
[----:B------:R-:W-:Y:S01]  /*0610*/  CS2R R18, SRZ ;  /* 0x0000000000127805 */ /* 0x000fe2000001ff00 */
[----:B------:R-:W0:Y:S01]  /*0620*/  LDC.64 R6, c[0x0][0x238] ;  /* 0x00008e00ff067b82 */ /* 0x000e220000000a00 */
[----:B------:R0:W2:Y:S04]  /*0630*/  @!P2 LDG.E.EL.128 R12, desc[UR6][R34.64] ;  /* 0x00000006220ca981 */ /* 0x0000a8000c2e1d00 */
[----:B------:R1:W2:Y:S01]  /*0640*/  @!P2 LDG.E.EL.128 R16, desc[UR6][R26.64] ;  /* 0x000000061a10a981 */ /* 0x0002a2000c2e1d00 */
[----:B0-----:R-:W-:Y:S01]  /*0650*/  IMAD.WIDE R34, R25, 0x4, R6 ;  /* 0x0000000419227825 */ /* 0x001fe200078e0206 */
[----:B-1----:R-:W-:-:S03]  /*0660*/  CS2R R26, SRZ ;  /* 0x00000000001a7805 */ /* 0x002fc6000001ff00 */
[----:B------:R-:W-:Y:S01]  /*0670*/  IMAD.WIDE R6, R24, 0x4, R6 ;  /* 0x0000000418067825 */ /* 0x000fe200078e0206 */
[----:B------:R-:W-:-:S06]  /*0680*/  CS2R R24, SRZ ;  /* 0x0000000000187805 */ /* 0x000fcc000001ff00 */
[----:B------:R0:W3:Y:S01]  /*0690*/  @P0 LDG.E.EL.128 R24, desc[UR6][R6.64] ;  /* 0x0000000606180981 */ /* 0x0000e2000c2e1d00 */
[-CC-:B--2---:R-:W-:Y:S01]  /*06a0*/  FFMA R9, R9, R14.reuse, R18.reuse ;  /* 0x0000000e09097223 */ /* 0x184fe20000000012 */
[----:B------:R-:W-:Y:S01]  /*06b0*/  FFMA R11, R11, R14, R18 ;  /* 0x0000000e0b0b7223 */ /* 0x000fe20000000012 */
[-CC-:B------:R-:W-:Y:S01]  /*06c0*/  FFMA R14, R22, R13.reuse, R17.reuse ;  /* 0x0000000d160e7223 */ /* 0x180fe20000000011 */
[----:B------:R-:W-:Y:S01]  /*06d0*/  FFMA R18, R20, R13, R17 ;  /* 0x0000000d14127223 */ /* 0x000fe20000000011 */
[----:B------:R-:W-:Y:S02]  /*06e0*/  CS2R R20, SRZ ;  /* 0x0000000000147805 */ /* 0x000fe4000001ff00 */
[----:B------:R-:W-:-:S06]  /*06f0*/  CS2R R22, SRZ ;  /* 0x0000000000167805 */ /* 0x000fcc000001ff00 */
[----:B------:R-:W2:Y:S01]  /*0700*/  @P1 LDG.E.EL.128 R20, desc[UR6][R34.64] ;  /* 0x0000000622141981 */ /* 0x000ea2000c2e1d00 */
[----:B------:R-:W1:Y:S01]  /*0710*/  S2R R13, SR_TID.X ;  /* 0x00000000000d7919 */ /* 0x000e620000002100 */
[----:B------:R-:W4:Y:S01]  /*0720*/  S2UR UR5, SR_CgaCtaId ;  /* 0x00000000000579c3 */ /* 0x000f220000008800 */
[----:B------:R-:W-:Y:S01]  /*0730*/  FADD R28, -R8, R28 ;  /* 0x0000001c081c7221 */ /* 0x000fe20000000100 */
[-CC-:B------:R-:W-:Y:S01]  /*0740*/  FFMA R10, R10, R15.reuse, R19.reuse ;  /* 0x0000000f0a0a7223 */ /* 0x180fe20000000013 */
[----:B------:R-:W-:Y:S01]  /*0750*/  FFMA R30, R30, R15, R19 ;  /* 0x0000000f1e1e7223 */ /* 0x000fe20000000013 */
[----:B------:R-:W-:Y:S01]  /*0760*/  FADD R4, -R8, R4 ;  /* 0x0000000408047221 */ /* 0x000fe20000000100 */
[----:B------:R-:W-:-:S03]  /*0770*/  FMUL R15, R5, R28 ;  /* 0x0000001c050f7220 */ /* 0x000fc60000400000 */
[----:B------:R-:W-:Y:S01]  /*0780*/  FMUL R5, R5, R4 ;  /* 0x0000000405057220 */ /* 0x000fe20000400000 */
[-CC-:B------:R-:W-:Y:S01]  /*0790*/  FFMA R15, R15, R12.reuse, R16.reuse ;  /* 0x0000000c0f0f7223 */ /* 0x180fe20000000010 */
[----:B------:R-:W-:Y:S02]  /*07a0*/  UMOV UR4, 0x400 ;  /* 0x0000040000047882 */ /* 0x000fe40000000000 */
[----:B------:R-:W-:Y:S01]  /*07b0*/  FFMA R5, R5, R12, R16 ;  /* 0x0000000c05057223 */ /* 0x000fe20000000010 */
[----:B-1----:R-:W-:-:S05]  /*07c0*/  IMAD.SHL.U32 R8, R13, 0x80, RZ ;  /* 0x000000800d087824 */ /* 0x002fca00078e00ff */
[----:B------:R-:W-:-:S04]  /*07d0*/  LOP3.LUT R4, R8, 0x380, RZ, 0xc0, !PT ;  /* 0x0000038008047812 */ /* 0x000fc800078ec0ff */
[----:B------:R-:W-:Y:S02]  /*07e0*/  SHF.R.U32.HI R8, RZ, 0x3, R4 ;  /* 0x00000003ff087819 */ /* 0x000fe40000011604 */
[C---:B0-----:R-:W-:Y:S01]  /*07f0*/  LOP3.LUT R6, R4.reuse, 0x20, RZ, 0xfc, !PT ;  /* 0x0000002004067812 */ /* 0x041fe200078efcff */
[----:B----4-:R-:W-:Y:S01]  /*0800*/  UPRMT UR4, UR5, 0x654, UR4 ;  /* 0x0000065405047896 */ /* 0x010fe20008000004 */
[----:B------:R-:W-:Y:S02]  /*0810*/  LOP3.LUT R8, R8, R4, R33, 0xfe, !PT ;  /* 0x0000000408087212 */ /* 0x000fe400078efe21 */
[----:B------:R-:W-:-:S03]  /*0820*/  LOP3.LUT R28, R4, 0x40, RZ, 0xfc, !PT ;  /* 0x00000040041c7812 */ /* 0x000fc600078efcff */
[----:B------:R-:W-:Y:S02]  /*0830*/  LEA R8, R8, UR4, 0x2 ;  /* 0x0000000408087c11 */ /* 0x000fe4000f8e10ff */
[----:B------:R-:W-:Y:S02]  /*0840*/  SHF.R.U32.HI R13, RZ, 0x1, R13 ;  /* 0x00000001ff0d7819 */ /* 0x000fe4000001160d */
[C---:B--2---:R-:W-:Y:S01]  /*0850*/  FSETP.GEU.AND P3, PT, R15.reuse, -R20, PT ;  /* 0x800000140f00720b */ /* 0x044fe20003f6e000 */
[----:B------:R-:W-:Y:S01]  /*0860*/  FADD R20, R15, R20 ;  /* 0x000000140f147221 */ /* 0x000fe20000000000 */
[C---:B------:R-:W-:Y:S02]  /*0870*/  LOP3.LUT R15, R4.reuse, R33, RZ, 0xfc, !PT ;  /* 0x00000021040f7212 */ /* 0x040fe400078efcff */
[----:B------:R-:W-:Y:S02]  /*0880*/  LOP3.LUT R4, R4, 0x60, RZ, 0xfc, !PT ;  /* 0x0000006004047812 */ /* 0x000fe400078efcff */
[C---:B------:R-:W-:Y:S01]  /*0890*/  FSETP.GEU.AND P2, PT, R18.reuse, -R21, PT ;  /* 0x800000151200720b */ /* 0x040fe20003f4e000 */
[----:B------:R-:W-:Y:S01]  /*08a0*/  FADD R18, R18, R21 ;  /* 0x0000001512127221 */ /* 0x000fe20000000000 */
[----:B------:R-:W-:-:S02]  /*08b0*/  LEA.HI R7, R6, R15, RZ, 0x1d ;  /* 0x0000000f06077211 */ /* 0x000fc400078fe8ff */
[C---:B------:R-:W-:Y:S01]  /*08c0*/  FSETP.GEU.AND P1, PT, R11.reuse, -R22, PT ;  /* 0x800000160b00720b */ /* 0x040fe20003f2e000 */
[----:B------:R-:W-:Y:S01]  /*08d0*/  FADD R22, R11, R22 ;  /* 0x000000160b167221 */ /* 0x000fe20000000000 */
[C---:B------:R-:W-:Y:S01]  /*08e0*/  FSETP.GEU.AND P0, PT, R30.reuse, -R23, PT ;  /* 0x800000171e00720b */ /* 0x040fe20003f0e000 */
[----:B------:R-:W-:Y:S01]  /*08f0*/  FADD R23, R30, R23 ;  /* 0x000000171e177221 */ /* 0x000fe20000000000 */
[-C--:B------:R-:W-:Y:S02]  /*0900*/  LEA.HI R4, R4, R15.reuse, RZ, 0x1d ;  /* 0x0000000f04047211 */ /* 0x080fe400078fe8ff */
[----:B------:R-:W-:Y:S02]  /*0910*/  LEA R11, R7, UR4, 0x2 ;  /* 0x00000004070b7c11 */ /* 0x000fe4000f8e10ff */
[----:B------:R-:W-:Y:S02]  /*0920*/  FSEL R7, R20, RZ, P3 ;  /* 0x000000ff14077208 */ /* 0x000fe40001800000 */
[----:B------:R-:W-:-:S02]  /*0930*/  LEA.HI R6, R28, R15, RZ, 0x1d ;  /* 0x0000000f1c067211 */ /* 0x000fc400078fe8ff */
[----:B------:R-:W-:Y:S02]  /*0940*/  FSEL R18, R18, RZ, P2 ;  /* 0x000000ff12127208 */ /* 0x000fe40001000000 */
[C---:B---3--:R-:W-:Y:S01]  /*0950*/  FSETP.GEU.AND P3, PT, R5.reuse, -R24, PT ;  /* 0x800000180500720b */ /* 0x048fe20003f6e000 */
[----:B------:R-:W-:Y:S01]  /*0960*/  FADD R5, R5, R24 ;  /* 0x0000001805057221 */ /* 0x000fe20000000000 */
[----:B------:R-:W-:Y:S02]  /*0970*/  LEA R17, R4, UR4, 0x2 ;  /* 0x0000000404117c11 */ /* 0x000fe4000f8e10ff */
[----:B------:R-:W-:Y:S02]  /*0980*/  FSEL R22, R22, RZ, P1 ;  /* 0x000000ff16167208 */ /* 0x000fe40000800000 */
[C---:B------:R-:W-:Y:S01]  /*0990*/  FSETP.GEU.AND P2, PT, R14.reuse, -R25, PT ;  /* 0x800000190e00720b */ /* 0x040fe20003f4e000 */
[----:B------:R-:W-:Y:S01]  /*09a0*/  FADD R14, R14, R25 ;  /* 0x000000190e0e7221 */ /* 0x000fe20000000000 */
[----:B------:R-:W-:-:S02]  /*09b0*/  FSEL R4, R23, RZ, P0 ;  /* 0x000000ff17047208 */ /* 0x000fc40000000000 */
[C---:B------:R-:W-:Y:S01]  /*09c0*/  FSETP.GEU.AND P1, PT, R9.reuse, -R26, PT ;  /* 0x8000001a0900720b */ /* 0x040fe20003f2e000 */
[----:B------:R-:W-:Y:S01]  /*09d0*/  FADD R26, R9, R26 ;  /* 0x0000001a091a7221 */ /* 0x000fe20000000000 */
[C---:B------:R-:W-:Y:S01]  /*09e0*/  FSETP.GEU.AND P0, PT, R10.reuse, -R27, PT ;  /* 0x8000001b0a00720b */ /* 0x040fe20003f0e000 */
[----:B------:R-:W-:Y:S01]  /*09f0*/  FADD R10, R10, R27 ;  /* 0x0000001b0a0a7221 */ /* 0x000fe20000000000 */
[----:B------:R-:W-:Y:S01]  /*0a00*/  LEA R15, R6, UR4, 0x2 ;  /* 0x00000004060f7c11 */ /* 0x000fe2000f8e10ff */
[----:B------:R-:W-:Y:S01]  /*0a10*/  STS [R8], R7 ;  /* 0x0000000708007388 */ /* 0x000fe20000000800 */
[----:B------:R-:W-:Y:S02]  /*0a20*/  FSEL R19, R5, RZ, P3 ;  /* 0x000000ff05137208 */ /* 0x000fe40001800000 */
[----:B------:R-:W-:Y:S01]  /*0a30*/  FSEL R14, R14, RZ, P2 ;  /* 0x000000ff0e0e7208 */ /* 0x000fe20001000000 */
[----:B------:R-:W-:Y:S01]  /*0a40*/  STS [R11+0x80], R18 ;  /* 0x000080120b007388 */ /* 0x000fe20000000800 */
[----:B------:R-:W-:-:S02]  /*0a50*/  FSEL R26, R26, RZ, P1 ;  /* 0x000000ff1a1a7208 */ /* 0x000fc40000800000 */
[----:B------:R-:W-:Y:S01]  /*0a60*/  FSEL R12, R10, RZ, P0 ;  /* 0x000000ff0a0c7208 */ /* 0x000fe20000000000 */
[----:B------:R-:W-:Y:S04]  /*0a70*/  STS [R15+0x100], R22 ;  /* 0x000100160f007388 */ /* 0x000fe80000000800 */
[----:B------:R-:W-:Y:S04]  /*0a80*/  STS [R17+0x180], R4 ;  /* 0x0001800411007388 */ /* 0x000fe80000000800 */
[----:B------:R-:W-:Y:S04]  /*0a90*/  STS [R8+0x40], R19 ;  /* 0x0000401308007388 */ /* 0x000fe80000000800 */
[----:B------:R0:W-:Y:S04]  /*0aa0*/  STS [R11+0xc0], R14 ;  /* 0x0000c00e0b007388 */ /* 0x0001e80000000800 */
[----:B------:R-:W-:Y:S04]  /*0ab0*/  STS [R15+0x140], R26 ;  /* 0x0001401a0f007388 */ /* 0x000fe80000000800 */
[----:B------:R-:W-:Y:S01]  /*0ac0*/  STS [R17+0x1c0], R12 ;  /* 0x0001c00c11007388 */ /* 0x000fe20000000800 */
[----:B------:R-:W-:-:S02]  /*0ad0*/  LOP3.LUT R6, R13, 0x3c, RZ, 0xc0, !PT ;  /* 0x0000003c0d067812 */ /* 0x000fc400078ec0ff */
[----:B------:R-:W-:-:S05]  /*0ae0*/  LOP3.LUT R9, R3, 0x1fc, RZ, 0xc0, !PT ;  /* 0x000001fc03097812 */ /* 0x000fca00078ec0ff */
[----:B------:R-:W-:-:S05]  /*0af0*/  IMAD.IADD R6, R9, 0x1, R6 ;  /* 0x0000000109067824 */ /* 0x000fca00078e0206 */
[----:B------:R-:W-:Y:S01]  /*0b00*/  LEA R6, R6, UR4, 0x2 ;  /* 0x0000000406067c11 */ /* 0x000fe2000f8e10ff */
[----:B------:R-:W-:Y:S01]  /*0b10*/  BAR.SYNC.DEFER_BLOCKING 0x0 ;  /* 0x0000000000007b1d */ /* 0x000fe20000010000 */
[----:B------:R-:W-:-:S04]  /*0b20*/  LOP3.LUT R10, R2, 0x1c, R3, 0xf8, !PT ;  /* 0x0000001c020a7812 */ /* 0x000fc800078ef803 */
[----:B------:R-:W-:-:S03]  /*0b30*/  SHF.R.S32.HI R13, RZ, 0x1f, R10 ;  /* 0x0000001fff0d7819 */ /* 0x000fc6000001140a */
[----:B------:R-:W1:Y:S01]  /*0b40*/  LDC.64 R2, c[0x0][0x240] ;  /* 0x00009000ff027b82 */ /* 0x000e620000000a00 */
[----:B------:R-:W-:Y:S02]  /*0b50*/  SHF.R.S32.HI R21, RZ, 0x1f, R10 ;  /* 0x0000001fff157819 */ /* 0x000fe4000001140a */
[-C--:B------:R-:W-:Y:S01]  /*0b60*/  LEA.HI R13, R13, R10.reuse, RZ, 0x4 ;  /* 0x0000000a0d0d7211 */ /* 0x080fe200078f20ff */
[----:B------:R-:W2:Y:S04]  /*0b70*/  LDS.128 R4, [R6] ;  /* 0x0000000006047984 */ /* 0x000ea80000000c00 */
[----:B------:R-:W-:Y:S01]  /*0b80*/  IMAD.SHL.U32 R13, R13, 0x400, RZ ;  /* 0x000004000d0d7824 */ /* 0x000fe200078e00ff */
[----:B------:R-:W-:Y:S02]  /*0b90*/  LEA.HI R21, R21, R10, RZ, 0x4 ;  /* 0x0000000a15157211 */ /* 0x000fe400078f20ff */
[----:B0-----:R-:W-:-:S02]  /*0ba0*/  LOP3.LUT R11, R9, 0x200, RZ, 0xfc, !PT ;  /* 0x00000200090b7812 */ /* 0x001fc400078efcff */
[----:B------:R-:W-:Y:S02]  /*0bb0*/  LOP3.LUT R21, R21, 0xfffffff0, RZ, 0xc0, !PT ;  /* 0xfffffff015157812 */ /* 0x000fe400078ec0ff */
[----:B------:R-:W-:Y:S02]  /*0bc0*/  LOP3.LUT R13, R13, 0xffffc000, RZ, 0xc0, !PT ;  /* 0xffffc0000d0d7812 */ /* 0x000fe400078ec0ff */
[----:B------:R-:W-:Y:S02]  /*0bd0*/  ISETP.GE.AND P0, PT, R10, 0x40, PT ;  /* 0x000000400a00780c */ /* 0x000fe40003f06270 */
[----:B------:R-:W-:Y:S02]  /*0be0*/  LOP3.LUT R8, R0, R33, RZ, 0xfc, !PT ;  /* 0x0000002100087212 */ /* 0x000fe400078efcff */
[----:B------:R-:W-:Y:S02]  /*0bf0*/  LOP3.LUT R0, R0, 0x10, R33, 0xfe, !PT ;  /* 0x0000001000007812 */ /* 0x000fe400078efe21 */
[----:B------:R-:W-:-:S02]  /*0c00*/  SHF.R.U32.HI R11, RZ, 0x3, R11 ;  /* 0x00000003ff0b7819 */ /* 0x000fc4000001160b */
[----:B------:R-:W-:Y:S02]  /*0c10*/  IADD3 R13, R13, R10, -R21 ;  /* 0x0000000a0d0d7210 */ /* 0x000fe40007ffe815 */
[----:B------:R-:W-:Y:S02]  /*0c20*/  ISETP.LT.AND P1, PT, R8, 0x400, !P0 ;  /* 0x000004000800780c */ /* 0x000fe40004721270 */
[----:B------:R-:W-:Y:S02]  /*0c30*/  ISETP.LT.AND P0, PT, R0, 0x400, !P0 ;  /* 0x000004000000780c */ /* 0x000fe40004701270 */
[----:B------:R-:W-:Y:S01]  /*0c40*/  LOP3.LUT R10, R11, 0x7c, RZ, 0xc0, !PT ;  /* 0x0000007c0b0a7812 */ /* 0x000fe200078ec0ff */
[----:B------:R-:W-:-:S04]  /*0c50*/  IMAD R11, R8, 0x10, R13 ;  /* 0x00000010080b7824 */ /* 0x000fc800078e020d */
[----:B------:R-:W-:Y:S02]  /*0c60*/  IMAD.IADD R10, R9, 0x1, R10 ;  /* 0x00000001090a7824 */ /* 0x000fe400078e020a */
[----:B-1----:R-:W-:-:S03]  /*0c70*/  IMAD.WIDE R8, R11, 0x4, R2 ;  /* 0x000000040b087825 */ /* 0x002fc600078e0202 */
[----:B------:R-:W-:Y:S02]  /*0c80*/  LEA R10, R10, UR4, 0x2 ;  /* 0x000000040a0a7c11 */ /* 0x000fe4000f8e10ff */
[----:B--2---:R0:W-:Y:S02]  /*0c90*/  @P1 STG.E.128 desc[UR6][R8.64], R4 ;  /* 0x0000000408001986 */ /* 0x0041e4000c101d06 */
[----:B0-----:R-:W-:Y:S05]  /*0ca0*/  @!P0 EXIT ;  /* 0x000000000000894d */ /* 0x001fea0003800000 */
[----:B0-----:R-:W0:Y:S01]  /*0cb0*/  LDS.128 R8, [R10+0x800] ;  /* 0x000800000a087984 */ /* 0x001e220000000c00 */
[----:B------:R-:W-:-:S04]  /*0cc0*/  IMAD R13, R0, 0x10, R13 ;  /* 0x00000010000d7824 */ /* 0x000fc800078e020d */
[----:B------:R-:W-:-:S05]  /*0cd0*/  IMAD.WIDE R2, R13, 0x4, R2 ;  /* 0x000000040d027825 */ /* 0x000fca00078e0202 */
[----:B0-----:R-:W-:Y:S01]  /*0ce0*/  STG.E.128 desc[UR6][R2.64], R8 ;  /* 0x0000000802007986 */ /* 0x001fe2000c101d06 */
[----:B------:R-:W-:Y:S05]  /*0cf0*/  EXIT ;  /* 0x000000000000794d */ /* 0x000fea0003800000 */
.L_x_0:
[----:B------:R-:W-:-:S00]  /*0d00*/  BRA `(.L_x_0) ;  /* 0xfffffffc00fc7947 */ /* 0x000fc0000383ffff */
[----:B------:R-:W-:-:S00]  /*0d10*/  NOP ;  /* 0x0000000000007918 */ /* 0x000fc00000000000 */
        /* <DEDUP_REMOVED lines=14> */
.L_x_1:


//--------------------- .nv.global.init           --------------------------
	.section	.nv.global.init,"aw",@progbits
.nv.global.init:
	.type		_$_str,@object
	.size		_$_str,(_$_str_$_2 - _$_str)
_$_str:
        /*0000*/ 	.byte	0x5f, 0x5f, 0x43, 0x55, 0x44, 0x41, 0x5f, 0x46, 0x54, 0x5a, 0x00
	.type		_$_str_$_2,@object
	.size		_$_str_$_2,(.L_1 - _$_str_$_2)
_$_str_$_2:
        /*000b*/ 	.byte	0x5f, 0x5f, 0x43, 0x55, 0x44, 0x41, 0x5f, 0x50, 0x52, 0x45, 0x43, 0x5f, 0x53, 0x51, 0x52, 0x54
        /*001b*/ 	.byte	0x00
.L_1:


//--------------------- .nv.shared.triton_poi_fused__native_batch_norm_legit_no_training_add_relu_21 --------------------------
	.section	.nv.shared.triton_poi_fused__native_batch_norm_legit_no_training_add_relu_21,"aw",@nobits
	.sectionflags	@""
	.align	16
	.zero		1024


//--------------------- .nv.constant0.triton_poi_fused__native_batch_norm_legit_no_training_add_relu_21 --------------------------
	.section	.nv.constant0.triton_poi_fused__native_batch_norm_legit_no_training_add_relu_21,"a",@progbits
	.sectionflags	@""
	.align	4
.nv.constant0.triton_poi_fused__native_batch_norm_legit_no_training_add_relu_21:
	.zero		592
